//
// Generated by NVIDIA NVVM Compiler
//
// Compiler Build ID: CL-36424714
// Cuda compilation tools, release 13.0, V13.0.88
// Based on NVVM 20.0.0
//

.version 9.0
.target sm_100
.address_size 64

	// .globl	_Z11trackKernelPiPKiS1_

.visible .entry _Z11trackKernelPiPKiS1_(
	.param .u64 .ptr .align 1 _Z11trackKernelPiPKiS1__param_0,
	.param .u64 .ptr .align 1 _Z11trackKernelPiPKiS1__param_1,
	.param .u64 .ptr .align 1 _Z11trackKernelPiPKiS1__param_2
)
{


	ret;

}


// ===== COMPILED SASS (sm_100) =====

	.target	sm_100

	.elftype	@"ET_EXEC"


//--------------------- .note.nv.tkinfo           --------------------------
	.section	.note.nv.tkinfo,"",@"SHT_NOTE"
	.sectionflags	@"SHF_NOTE_NV_TKINFO"
	.tkinfo
        /*0018*/ 	.word	0x00000002
        /*0030*/ 	.string	""
        /*0030*/ 	.string	"ptxas"
        /*0030*/ 	.string	"Cuda compilation tools, release 13.0, V13.0.88"
        /*0030*/ 	.string	"Build cuda_13.0.r13.0/compiler.36424714_0"
        /*0030*/ 	.string	"-arch sm_100 -m 64 "



//--------------------- .note.nv.cuinfo           --------------------------
	.section	.note.nv.cuinfo,"",@"SHT_NOTE"
	.sectionflags	@"SHF_NOTE_NV_CUINFO"
        /*0018*/ 	.short	0x0002
        /*001a*/ 	.short	0x0064
        /*001c*/ 	.short	0x0082
	.zero		2


//--------------------- .nv.info                  --------------------------
	.section	.nv.info,"",@"SHT_CUDA_INFO"
	.align	4


	//----- nvinfo : EIATTR_REGCOUNT
	.align		4
        /*0000*/ 	.byte	0x04, 0x2f
        /*0002*/ 	.short	(.L_1 - .L_0)
	.align		4
.L_0:
        /*0004*/ 	.word	index@(_Z11trackKernelPiPKiS1_)
        /*0008*/ 	.word	0x00000004


	//----- nvinfo : EIATTR_FRAME_SIZE
	.align		4
.L_1:
        /*000c*/ 	.byte	0x04, 0x11
        /*000e*/ 	.short	(.L_3 - .L_2)
	.align		4
.L_2:
        /*0010*/ 	.word	index@(_Z11trackKernelPiPKiS1_)
        /*0014*/ 	.word	0x00000000


	//----- nvinfo : EIATTR_MIN_STACK_SIZE
	.align		4
.L_3:
        /*0018*/ 	.byte	0x04, 0x12
        /*001a*/ 	.short	(.L_5 - .L_4)
	.align		4
.L_4:
        /*001c*/ 	.word	index@(_Z11trackKernelPiPKiS1_)
        /*0020*/ 	.word	0x00000000
.L_5:


//--------------------- .nv.compat                --------------------------
	.section	.nv.compat,"",@"SHT_CUDA_COMPAT_INFO"
	.align	4
        /*0000*/ 	.byte	0x02, 0x09, 0x00, 0x00, 0x02, 0x02, 0x01, 0x00, 0x02, 0x05, 0x05, 0x00, 0x03, 0x07, 0x01, 0x01
        /*0010*/ 	.byte	0x02, 0x03, 0x00, 0x00, 0x02, 0x06, 0x01, 0x00, 0x04, 0x0b, 0x08, 0x00, 0x09, 0x00, 0x00, 0x00
        /*0020*/ 	.byte	0x00, 0x00, 0x00, 0x00


//--------------------- .nv.info._Z11trackKernelPiPKiS1_ --------------------------
	.section	.nv.info._Z11trackKernelPiPKiS1_,"",@"SHT_CUDA_INFO"
	.sectionflags	@""
	.align	4


	//----- nvinfo : EIATTR_CUDA_API_VERSION
	.align		4
        /*0000*/ 	.byte	0x04, 0x37
        /*0002*/ 	.short	(.L_7 - .L_6)
.L_6:
        /*0004*/ 	.word	0x00000082


	//----- nvinfo : EIATTR_KPARAM_INFO
	.align		4
.L_7:
        /*0008*/ 	.byte	0x04, 0x17
        /*000a*/ 	.short	(.L_9 - .L_8)
.L_8:
        /*000c*/ 	.word	0x00000000
        /*0010*/ 	.short	0x0002
        /*0012*/ 	.short	0x0010
        /*0014*/ 	.byte	0x00, 0xf5, 0x21, 0x00


	//----- nvinfo : EIATTR_KPARAM_INFO
	.align		4
.L_9:
        /*0018*/ 	.byte	0x04, 0x17
        /*001a*/ 	.short	(.L_11 - .L_10)
.L_10:
        /*001c*/ 	.word	0x00000000
        /*0020*/ 	.short	0x0001
        /*0022*/ 	.short	0x0008
        /*0024*/ 	.byte	0x00, 0xf5, 0x21, 0x00


	//----- nvinfo : EIATTR_KPARAM_INFO
	.align		4
.L_11:
        /*0028*/ 	.byte	0x04, 0x17
        /*002a*/ 	.short	(.L_13 - .L_12)
.L_12:
        /*002c*/ 	.word	0x00000000
        /*0030*/ 	.short	0x0000
        /*0032*/ 	.short	0x0000
        /*0034*/ 	.byte	0x00, 0xf5, 0x21, 0x00


	//----- nvinfo : EIATTR_SPARSE_MMA_MASK
	.align		4
.L_13:
        /*0038*/ 	.byte	0x03, 0x50
        /*003a*/ 	.short	0x0000


	//----- nvinfo : EIATTR_MAXREG_COUNT
	.align		4
        /*003c*/ 	.byte	0x03, 0x1b
        /*003e*/ 	.short	0x00ff


	//----- nvinfo : EIATTR_MERCURY_ISA_VERSION
	.align		4
        /*0040*/ 	.byte	0x03, 0x5f
        /*0042*/ 	.short	0x0101


	//----- nvinfo : EIATTR_VRC_CTA_INIT_COUNT
	.align		4
        /*0044*/ 	.byte	0x02, 0x4a
	.zero		1
	.zero		1


	//----- nvinfo : EIATTR_EXIT_INSTR_OFFSETS
	.align		4
        /*0048*/ 	.byte	0x04, 0x1c
        /*004a*/ 	.short	(.L_15 - .L_14)


	//   ....[0]....
.L_14:
        /*004c*/ 	.word	0x00000010


	//----- nvinfo : EIATTR_CBANK_PARAM_SIZE
	.align		4
.L_15:
        /*0050*/ 	.byte	0x03, 0x19
        /*0052*/ 	.short	0x0018


	//----- nvinfo : EIATTR_PARAM_CBANK
	.align		4
        /*0054*/ 	.byte	0x04, 0x0a
        /*0056*/ 	.short	(.L_17 - .L_16)
	.align		4
.L_16:
        /*0058*/ 	.word	index@(.nv.constant0._Z11trackKernelPiPKiS1_)
        /*005c*/ 	.short	0x0380
        /*005e*/ 	.short	0x0018


	//----- nvinfo : EIATTR_SW_WAR
	.align		4
.L_17:
        /*0060*/ 	.byte	0x04, 0x36
        /*0062*/ 	.short	(.L_19 - .L_18)
.L_18:
        /*0064*/ 	.word	0x00000008
.L_19:


//--------------------- .nv.callgraph             --------------------------
	.section	.nv.callgraph,"",@"SHT_CUDA_CALLGRAPH"
	.align	4
	.sectionentsize	8
	.align		4
        /*0000*/ 	.word	0x00000000
	.align		4
        /*0004*/ 	.word	0xffffffff
	.align		4
        /*0008*/ 	.word	0x00000000
	.align		4
        /*000c*/ 	.word	0xfffffffe
	.align		4
        /*0010*/ 	.word	0x00000000
	.align		4
        /*0014*/ 	.word	0xfffffffd
	.align		4
        /*0018*/ 	.word	0x00000000
	.align		4
        /*001c*/ 	.word	0xfffffffc


//--------------------- .text._Z11trackKernelPiPKiS1_ --------------------------
	.section	.text._Z11trackKernelPiPKiS1_,"ax",@progbits
	.align	128
        .global         _Z11trackKernelPiPKiS1_
        .type           _Z11trackKernelPiPKiS1_,@function
        .size           _Z11trackKernelPiPKiS1_,(.L_x_1 - _Z11trackKernelPiPKiS1_)
        .other          _Z11trackKernelPiPKiS1_,@"STO_CUDA_ENTRY STV_DEFAULT"
_Z11trackKernelPiPKiS1_:
.text._Z11trackKernelPiPKiS1_:
[----:B------:R-:W-:Y:S01]  /*0000*/  LDC R1, c[0x0][0x37c] ;  /* 0x0000df00ff017b82 */ /* 0x000fe20000000800 */
[----:B------:R-:W-:Y:S05]  /*0010*/  EXIT ;  /* 0x000000000000794d */ /* 0x000fea0003800000 */
.L_x_0:
[----:B------:R-:W-:-:S00]  /*0020*/  BRA `(.L_x_0) ;  /* 0xfffffffc00fc7947 */ /* 0x000fc0000383ffff */
[----:B------:R-:W-:-:S00]  /*0030*/  NOP ;  /* 0x0000000000007918 */ /* 0x000fc00000000000 */
        /* <DEDUP_REMOVED lines=12> */
.L_x_1:


//--------------------- .nv.shared.reserved.0     --------------------------
	.section	.nv.shared.reserved.0,"aw",@nobits
	.weak		__nv_reservedSMEM_offset_0_alias
	.size		__nv_reservedSMEM_offset_0_alias, 0, 64
	.other		__nv_reservedSMEM_offset_0_alias,@"STO_CUDA_RESERVED_SHARED STV_DEFAULT"
__nv_reservedSMEM_offset_0_alias:
	.zero		0
	.zero		64


//--------------------- .nv.constant0._Z11trackKernelPiPKiS1_ --------------------------
	.section	.nv.constant0._Z11trackKernelPiPKiS1_,"a",@progbits
	.sectionflags	@""
	.align	4
.nv.constant0._Z11trackKernelPiPKiS1_:
	.zero		920


//--------------------- SYMBOLS --------------------------

	.type		.nv.reservedSmem.offset0,@object
	.size		.nv.reservedSmem.offset0,0x4
